	.headerflags	@"EF_CUDA_TEXMODE_UNIFIED EF_CUDA_64BIT_ADDRESS EF_CUDA_ACCELERATORS EF_CUDA_SM90 EF_CUDA_VIRTUAL_SM(EF_CUDA_SM90)"
	.elftype	@"ET_EXEC"


//--------------------- .nv.info                  --------------------------
	.section	.nv.info,"",@"SHT_CUDA_INFO"
	.align	4


	//----- nvinfo : EIATTR_REGCOUNT
	.align		4
        /*0000*/ 	.byte	0x04, 0x2f
        /*0002*/ 	.short	(.L_1 - .L_0)
	.align		4
.L_0:
        /*0004*/ 	.word	index@(triton_poi_fused_mul_0)
        /*0008*/ 	.word	0x00000010


	//----- nvinfo : EIATTR_MIN_STACK_SIZE
	.align		4
.L_1:
        /*000c*/ 	.byte	0x04, 0x12
        /*000e*/ 	.short	(.L_3 - .L_2)
	.align		4
.L_2:
        /*0010*/ 	.word	index@(triton_poi_fused_mul_0)
        /*0014*/ 	.word	0x00000000


	//----- nvinfo : EIATTR_FRAME_SIZE
	.align		4
.L_3:
        /*0018*/ 	.byte	0x04, 0x11
        /*001a*/ 	.short	(.L_5 - .L_4)
	.align		4
.L_4:
        /*001c*/ 	.word	index@(triton_poi_fused_mul_0)
        /*0020*/ 	.word	0x00000000


	//----- nvinfo : EIATTR_MIN_STACK_SIZE
	.align		4
.L_5:
        /*0024*/ 	.byte	0x04, 0x12
        /*0026*/ 	.short	(.L_7 - .L_6)
	.align		4
.L_6:
        /*0028*/ 	.word	index@(triton_poi_fused_mul_0)
        /*002c*/ 	.word	0x00000000
.L_7:


//--------------------- .nv.info.triton_poi_fused_mul_0 --------------------------
	.section	.nv.info.triton_poi_fused_mul_0,"",@"SHT_CUDA_INFO"
	.sectionflags	@""
	.align	4


	//----- nvinfo : EIATTR_CUDA_API_VERSION
	.align		4
        /*0000*/ 	.byte	0x04, 0x37
        /*0002*/ 	.short	(.L_9 - .L_8)
.L_8:
        /*0004*/ 	.word	0x0000007c


	//----- nvinfo : EIATTR_KPARAM_INFO
	.align		4
.L_9:
        /*0008*/ 	.byte	0x04, 0x17
        /*000a*/ 	.short	(.L_11 - .L_10)
.L_10:
        /*000c*/ 	.word	0x00000000
        /*0010*/ 	.short	0x0002
        /*0012*/ 	.short	0x0010
        /*0014*/ 	.byte	0x00, 0xf0, 0x11, 0x00


	//----- nvinfo : EIATTR_KPARAM_INFO
	.align		4
.L_11:
        /*0018*/ 	.byte	0x04, 0x17
        /*001a*/ 	.short	(.L_13 - .L_12)
.L_12:
        /*001c*/ 	.word	0x00000000
        /*0020*/ 	.short	0x0001
        /*0022*/ 	.short	0x0008
        /*0024*/ 	.byte	0x00, 0xf4, 0x21, 0x00


	//----- nvinfo : EIATTR_KPARAM_INFO
	.align		4
.L_13:
        /*0028*/ 	.byte	0x04, 0x17
        /*002a*/ 	.short	(.L_15 - .L_14)
.L_14:
        /*002c*/ 	.word	0x00000000
        /*0030*/ 	.short	0x0000
        /*0032*/ 	.short	0x0000
        /*0034*/ 	.byte	0x00, 0xf4, 0x21, 0x00


	//----- nvinfo : EIATTR_SPARSE_MMA_MASK
	.align		4
.L_15:
        /*0038*/ 	.byte	0x03, 0x50
        /*003a*/ 	.short	0x0000


	//----- nvinfo : EIATTR_MAXREG_COUNT
	.align		4
        /*003c*/ 	.byte	0x03, 0x1b
        /*003e*/ 	.short	0x00ff


	//----- nvinfo : EIATTR_EXIT_INSTR_OFFSETS
	.align		4
        /*0040*/ 	.byte	0x04, 0x1c
        /*0042*/ 	.short	(.L_17 - .L_16)


	//   ....[0]....
.L_16:
        /*0044*/ 	.word	0x00000140


	//   ....[1]....
        /*0048*/ 	.word	0x00000160


	//----- nvinfo : EIATTR_REQNTID
	.align		4
.L_17:
        /*004c*/ 	.byte	0x04, 0x10
        /*004e*/ 	.short	(.L_19 - .L_18)
.L_18:
        /*0050*/ 	.word	0x00000020
        /*0054*/ 	.word	0x00000001
        /*0058*/ 	.word	0x00000001


	//----- nvinfo : EIATTR_CBANK_PARAM_SIZE
	.align		4
.L_19:
        /*005c*/ 	.byte	0x03, 0x19
        /*005e*/ 	.short	0x0014


	//----- nvinfo : EIATTR_PARAM_CBANK
	.align		4
        /*0060*/ 	.byte	0x04, 0x0a
        /*0062*/ 	.short	(.L_21 - .L_20)
	.align		4
.L_20:
        /*0064*/ 	.word	index@(.nv.constant0.triton_poi_fused_mul_0)
        /*0068*/ 	.short	0x0210
        /*006a*/ 	.short	0x0014


	//----- nvinfo : EIATTR_SW_WAR
	.align		4
.L_21:
        /*006c*/ 	.byte	0x04, 0x36
        /*006e*/ 	.short	(.L_23 - .L_22)
.L_22:
        /*0070*/ 	.word	0x00000008
.L_23:


//--------------------- .nv.callgraph             --------------------------
	.section	.nv.callgraph,"",@"SHT_CUDA_CALLGRAPH"
	.align	4
	.sectionentsize	8
	.align		4
        /*0000*/ 	.word	0x00000000
	.align		4
        /*0004*/ 	.word	0xffffffff
	.align		4
        /*0008*/ 	.word	0x00000000
	.align		4
        /*000c*/ 	.word	0xfffffffe
	.align		4
        /*0010*/ 	.word	0x00000000
	.align		4
        /*0014*/ 	.word	0xfffffffd
	.align		4
        /*0018*/ 	.word	0x00000000
	.align		4
        /*001c*/ 	.word	0xfffffffc


//--------------------- .text.triton_poi_fused_mul_0 --------------------------
	.section	.text.triton_poi_fused_mul_0,"ax",@progbits
	.align	128
        .global         triton_poi_fused_mul_0
        .type           triton_poi_fused_mul_0,@function
        .size           triton_poi_fused_mul_0,(.L_x_1 - triton_poi_fused_mul_0)
        .other          triton_poi_fused_mul_0,@"STO_CUDA_ENTRY STV_DEFAULT"
triton_poi_fused_mul_0:
.text.triton_poi_fused_mul_0:
[----:B------:R-:W0:Y:S02]  /*0000*/  LDC R1, c[0x0][0x28] ;  /* 0x00000a00ff017b82 */ /* 0x000e240000000800 */
[----:B------:R-:W1:Y:S01]  /*0010*/  S2R R0, SR_TID.X ;  /* 0x0000000000007919 */ /* 0x000e620000002100 */
[----:B------:R-:W2:Y:S01]  /*0020*/  LDC.64 R2, c[0x0][0x210] ;  /* 0x00008400ff027b82 */ /* 0x000ea20000000a00 */
[----:B------:R-:W-:Y:S02]  /*0030*/  CS2R R10, SRZ ;  /* 0x00000000000a7805 */ /* 0x000fe4000001ff00 */
[----:B------:R-:W-:Y:S01]  /*0040*/  CS2R R12, SRZ ;  /* 0x00000000000c7805 */ /* 0x000fe2000001ff00 */
[----:B------:R-:W3:Y:S01]  /*0050*/  S2R R9, SR_CTAID.X ;  /* 0x0000000000097919 */ /* 0x000ee20000002500 */
[----:B------:R-:W-:-:S03]  /*0060*/  ULDC.64 UR4, c[0x0][0x208] ;  /* 0x0000820000047ab9 */ /* 0x000fc60000000a00 */
[----:B------:R-:W4:Y:S01]  /*0070*/  LDC.64 R6, c[0x0][0x218] ;  /* 0x00008600ff067b82 */ /* 0x000f220000000a00 */
[----:B-1----:R-:W-:-:S04]  /*0080*/  SHF.L.U32 R0, R0, 0x1, RZ ;  /* 0x0000000100007819 */ /* 0x002fc800000006ff */
[----:B------:R-:W-:-:S04]  /*0090*/  LOP3.LUT R0, R0, 0x3e, RZ, 0xc0, !PT ;  /* 0x0000003e00007812 */ /* 0x000fc800078ec0ff */
[----:B---3--:R-:W-:-:S04]  /*00a0*/  LEA R9, R9, R0, 0x6 ;  /* 0x0000000009097211 */ /* 0x008fc800078e30ff */
[----:B------:R-:W-:Y:S02]  /*00b0*/  ISETP.GE.AND P0, PT, R9, 0x40, PT ;  /* 0x000000400900780c */ /* 0x000fe40003f06270 */
[----:B------:R-:W-:-:S05]  /*00c0*/  IADD3 R5, R9, 0x40, RZ ;  /* 0x0000004009057810 */ /* 0x000fca0007ffe0ff */
[----:B--2---:R-:W-:-:S04]  /*00d0*/  IMAD.WIDE R4, R5, 0x4, R2 ;  /* 0x0000000405047825 */ /* 0x004fc800078e0202 */
[C---:B------:R-:W-:Y:S02]  /*00e0*/  IMAD.WIDE R2, R9.reuse, 0x4, R2 ;  /* 0x0000000409027825 */ /* 0x040fe400078e0202 */
[----:B------:R-:W2:Y:S04]  /*00f0*/  @!P0 LDG.E.64 R12, desc[UR4][R4.64] ;  /* 0x00000004040c8981 */ /* 0x000ea8000c1e1b00 */
[----:B------:R-:W2:Y:S01]  /*0100*/  @!P0 LDG.E.64 R10, desc[UR4][R2.64] ;  /* 0x00000004020a8981 */ /* 0x000ea2000c1e1b00 */
[----:B----4-:R-:W-:-:S04]  /*0110*/  IMAD.WIDE R6, R9, 0x4, R6 ;  /* 0x0000000409067825 */ /* 0x010fc800078e0206 */
[----:B--2---:R-:W-:Y:S01]  /*0120*/  FMUL R10, R12, R10 ;  /* 0x0000000a0c0a7220 */ /* 0x004fe20000400000 */
[----:B------:R-:W-:Y:S01]  /*0130*/  FMUL R11, R13, R11 ;  /* 0x0000000b0d0b7220 */ /* 0x000fe20000400000 */
[----:B------:R-:W-:Y:S06]  /*0140*/  @P0 EXIT ;  /* 0x000000000000094d */ /* 0x000fec0003800000 */
[----:B------:R-:W-:Y:S01]  /*0150*/  STG.E.64 desc[UR4][R6.64], R10 ;  /* 0x0000000a06007986 */ /* 0x000fe2000c101b04 */
[----:B------:R-:W-:Y:S05]  /*0160*/  EXIT ;  /* 0x000000000000794d */ /* 0x000fea0003800000 */
.L_x_0:
[----:B------:R-:W-:-:S00]  /*0170*/  BRA `(.L_x_0) ;  /* 0xfffffffc00fc7947 */ /* 0x000fc0000383ffff */
[----:B------:R-:W-:-:S00]  /*0180*/  NOP ;  /* 0x0000000000007918 */ /* 0x000fc00000000000 */
[----:B------:R-:W-:-:S00]  /*0190*/  NOP ;  /* 0x0000000000007918 */ /* 0x000fc00000000000 */
[----:B------:R-:W-:-:S00]  /*01a0*/  NOP ;  /* 0x0000000000007918 */ /* 0x000fc00000000000 */
[----:B------:R-:W-:-:S00]  /*01b0*/  NOP ;  /* 0x0000000000007918 */ /* 0x000fc00000000000 */
[----:B------:R-:W-:-:S00]  /*01c0*/  NOP ;  /* 0x0000000000007918 */ /* 0x000fc00000000000 */
[----:B------:R-:W-:-:S00]  /*01d0*/  NOP ;  /* 0x0000000000007918 */ /* 0x000fc00000000000 */
[----:B------:R-:W-:-:S00]  /*01e0*/  NOP ;  /* 0x0000000000007918 */ /* 0x000fc00000000000 */
[----:B------:R-:W-:-:S00]  /*01f0*/  NOP ;  /* 0x0000000000007918 */ /* 0x000fc00000000000 */
.L_x_1:


//--------------------- .nv.constant0.triton_poi_fused_mul_0 --------------------------
	.section	.nv.constant0.triton_poi_fused_mul_0,"a",@progbits
	.sectionflags	@""
	.align	4
.nv.constant0.triton_poi_fused_mul_0:
	.zero		548
